//
// Generated by NVIDIA NVVM Compiler
//
// Compiler Build ID: CL-36424714
// Cuda compilation tools, release 13.0, V13.0.88
// Based on NVVM 20.0.0
//

.version 9.0
.target sm_100
.address_size 64

	// .globl	_Z19gpuPrewittWithoutSmiiiPjPi
// _ZZ16gpuPrewittWITHSmiiiPjPiE9blk_share has been demoted

.visible .entry _Z19gpuPrewittWithoutSmiiiPjPi(
	.param .u32 _Z19gpuPrewittWithoutSmiiiPjPi_param_0,
	.param .u32 _Z19gpuPrewittWithoutSmiiiPjPi_param_1,
	.param .u32 _Z19gpuPrewittWithoutSmiiiPjPi_param_2,
	.param .u64 .ptr .align 1 _Z19gpuPrewittWithoutSmiiiPjPi_param_3,
	.param .u64 .ptr .align 1 _Z19gpuPrewittWithoutSmiiiPjPi_param_4
)
{
	.reg .pred 	%p<9>;
	.reg .b32 	%r<42>;
	.reg .b64 	%rd<14>;

	ld.param.u32 	%r6, [_Z19gpuPrewittWithoutSmiiiPjPi_param_0];
	ld.param.u32 	%r7, [_Z19gpuPrewittWithoutSmiiiPjPi_param_1];
	ld.param.u32 	%r5, [_Z19gpuPrewittWithoutSmiiiPjPi_param_2];
	ld.param.u64 	%rd2, [_Z19gpuPrewittWithoutSmiiiPjPi_param_3];
	ld.param.u64 	%rd3, [_Z19gpuPrewittWithoutSmiiiPjPi_param_4];
	cvta.to.global.u64 	%rd1, %rd3;
	mov.u32 	%r9, %ctaid.x;
	mov.u32 	%r10, %ctaid.y;
	mov.u32 	%r11, %tid.x;
	mov.u32 	%r12, %tid.y;
	mad.lo.s32 	%r13, %r9, 5, %r11;
	mad.lo.s32 	%r14, %r10, 5, %r12;
	setp.eq.s32 	%p1, %r13, 0;
	add.s32 	%r15, %r7, -1;
	setp.ge.s32 	%p2, %r13, %r15;
	setp.eq.s32 	%p3, %r14, 0;
	or.pred  	%p4, %p1, %p3;
	or.pred  	%p5, %p4, %p2;
	add.s32 	%r16, %r6, -1;
	setp.ge.s32 	%p6, %r14, %r16;
	or.pred  	%p7, %p5, %p6;
	@%p7 bra 	$L__BB0_4;
	cvta.to.global.u64 	%rd4, %rd2;
	mul.lo.s32 	%r17, %r13, %r6;
	add.s32 	%r3, %r17, %r14;
	sub.s32 	%r18, %r17, %r6;
	add.s32 	%r19, %r18, %r14;
	mul.wide.s32 	%rd5, %r19, 4;
	add.s64 	%rd6, %rd4, %rd5;
	ld.global.u32 	%r20, [%rd6+4];
	ld.global.u32 	%r21, [%rd6+-4];
	mul.wide.s32 	%rd7, %r6, 4;
	add.s64 	%rd8, %rd6, %rd7;
	ld.global.u32 	%r22, [%rd8+4];
	ld.global.u32 	%r23, [%rd8+-4];
	add.s64 	%rd9, %rd8, %rd7;
	ld.global.u32 	%r24, [%rd9+4];
	ld.global.u32 	%r25, [%rd9+-4];
	add.s32 	%r26, %r20, %r22;
	add.s32 	%r27, %r21, %r23;
	add.s32 	%r28, %r26, %r24;
	add.s32 	%r29, %r27, %r25;
	sub.s32 	%r30, %r28, %r29;
	ld.global.u32 	%r31, [%rd6];
	ld.global.u32 	%r32, [%rd9];
	add.s32 	%r33, %r31, %r21;
	add.s32 	%r34, %r33, %r20;
	add.s32 	%r35, %r25, %r32;
	add.s32 	%r36, %r35, %r24;
	sub.s32 	%r37, %r34, %r36;
	mul.lo.s32 	%r38, %r30, %r30;
	mad.lo.s32 	%r39, %r37, %r37, %r38;
	setp.le.s32 	%p8, %r39, %r5;
	@%p8 bra 	$L__BB0_3;
	mul.wide.s32 	%rd12, %r3, 4;
	add.s64 	%rd13, %rd1, %rd12;
	mov.b32 	%r41, 255;
	st.global.u32 	[%rd13], %r41;
	bra.uni 	$L__BB0_4;
$L__BB0_3:
	mul.wide.s32 	%rd10, %r3, 4;
	add.s64 	%rd11, %rd1, %rd10;
	mov.b32 	%r40, 0;
	st.global.u32 	[%rd11], %r40;
$L__BB0_4:
	ret;

}
	// .globl	_Z16gpuPrewittWITHSmiiiPjPi
.visible .entry _Z16gpuPrewittWITHSmiiiPjPi(
	.param .u32 _Z16gpuPrewittWITHSmiiiPjPi_param_0,
	.param .u32 _Z16gpuPrewittWITHSmiiiPjPi_param_1,
	.param .u32 _Z16gpuPrewittWITHSmiiiPjPi_param_2,
	.param .u64 .ptr .align 1 _Z16gpuPrewittWITHSmiiiPjPi_param_3,
	.param .u64 .ptr .align 1 _Z16gpuPrewittWITHSmiiiPjPi_param_4
)
{
	.reg .pred 	%p<49>;
	.reg .b32 	%r<78>;
	.reg .b64 	%rd<29>;
	// demoted variable
	.shared .align 4 .b8 _ZZ16gpuPrewittWITHSmiiiPjPiE9blk_share[196];
	ld.param.u32 	%r12, [_Z16gpuPrewittWITHSmiiiPjPi_param_0];
	ld.param.u32 	%r13, [_Z16gpuPrewittWITHSmiiiPjPi_param_1];
	ld.param.u32 	%r14, [_Z16gpuPrewittWITHSmiiiPjPi_param_2];
	ld.param.u64 	%rd4, [_Z16gpuPrewittWITHSmiiiPjPi_param_3];
	ld.param.u64 	%rd5, [_Z16gpuPrewittWITHSmiiiPjPi_param_4];
	cvta.to.global.u64 	%rd1, %rd5;
	cvta.to.global.u64 	%rd2, %rd4;
	mov.u32 	%r15, %ctaid.x;
	mov.u32 	%r16, %ctaid.y;
	mov.u32 	%r1, %tid.x;
	mov.u32 	%r2, %tid.y;
	mad.lo.s32 	%r3, %r15, 5, %r1;
	mad.lo.s32 	%r4, %r16, 5, %r2;
	mul.lo.s32 	%r5, %r12, %r3;
	add.s32 	%r6, %r5, %r4;
	mul.wide.s32 	%rd6, %r6, 4;
	add.s64 	%rd3, %rd2, %rd6;
	ld.global.u32 	%r17, [%rd3];
	mov.u32 	%r18, _ZZ16gpuPrewittWITHSmiiiPjPiE9blk_share;
	mad.lo.s32 	%r7, %r1, 28, %r18;
	add.s32 	%r8, %r7, 28;
	shl.b32 	%r19, %r2, 2;
	add.s32 	%r9, %r8, %r19;
	st.shared.u32 	[%r9+4], %r17;
	setp.ne.s32 	%p1, %r1, 0;
	setp.eq.s32 	%p2, %r3, 0;
	or.pred  	%p3, %p1, %p2;
	@%p3 bra 	$L__BB1_2;
	sub.s32 	%r25, %r5, %r12;
	add.s32 	%r26, %r25, %r4;
	mul.wide.s32 	%rd9, %r26, 4;
	add.s64 	%rd10, %rd2, %rd9;
	ld.global.u32 	%r27, [%rd10];
	add.s32 	%r30, %r18, %r19;
	st.shared.u32 	[%r30+4], %r27;
	bra.uni 	$L__BB1_4;
$L__BB1_2:
	setp.ne.s32 	%p4, %r1, 4;
	add.s32 	%r20, %r13, -1;
	setp.ge.s32 	%p5, %r3, %r20;
	or.pred  	%p6, %p4, %p5;
	@%p6 bra 	$L__BB1_4;
	mul.wide.s32 	%rd7, %r12, 4;
	add.s64 	%rd8, %rd3, %rd7;
	ld.global.u32 	%r21, [%rd8];
	add.s32 	%r24, %r18, %r19;
	st.shared.u32 	[%r24+172], %r21;
$L__BB1_4:
	setp.ne.s32 	%p7, %r2, 0;
	setp.eq.s32 	%p8, %r4, 0;
	or.pred  	%p9, %p7, %p8;
	@%p9 bra 	$L__BB1_6;
	ld.global.u32 	%r34, [%rd3+-4];
	st.shared.u32 	[%r8], %r34;
	bra.uni 	$L__BB1_8;
$L__BB1_6:
	setp.ne.s32 	%p10, %r2, 4;
	add.s32 	%r31, %r12, -1;
	setp.ge.s32 	%p11, %r4, %r31;
	or.pred  	%p12, %p10, %p11;
	@%p12 bra 	$L__BB1_8;
	ld.global.u32 	%r33, [%rd3+4];
	st.shared.u32 	[%r7+52], %r33;
$L__BB1_8:
	setp.ne.s32 	%p13, %r2, 1;
	setp.ne.s32 	%p14, %r1, 1;
	or.pred  	%p15, %p13, %p14;
	setp.lt.u32 	%p16, %r4, 2;
	or.pred  	%p17, %p15, %p16;
	setp.lt.u32 	%p18, %r3, 2;
	or.pred  	%p19, %p17, %p18;
	@%p19 bra 	$L__BB1_10;
	add.s32 	%r49, %r3, -2;
	mad.lo.s32 	%r50, %r12, %r49, %r4;
	add.s32 	%r51, %r50, -2;
	mul.wide.s32 	%rd23, %r51, 4;
	add.s64 	%rd24, %rd2, %rd23;
	ld.global.u32 	%r52, [%rd24];
	st.shared.u32 	[_ZZ16gpuPrewittWITHSmiiiPjPiE9blk_share], %r52;
	bra.uni 	$L__BB1_16;
$L__BB1_10:
	setp.ne.s32 	%p20, %r2, 3;
	setp.ne.s32 	%p21, %r1, 3;
	or.pred  	%p22, %p20, %p21;
	add.s32 	%r10, %r3, 2;
	setp.ge.s32 	%p23, %r10, %r13;
	or.pred  	%p24, %p22, %p23;
	add.s32 	%r11, %r4, 2;
	setp.ge.s32 	%p25, %r11, %r12;
	or.pred  	%p26, %p24, %p25;
	@%p26 bra 	$L__BB1_12;
	shl.b32 	%r46, %r12, 1;
	add.s32 	%r47, %r5, %r46;
	cvt.u64.u32 	%rd18, %r47;
	cvt.u64.u32 	%rd19, %r4;
	add.s64 	%rd20, %rd19, %rd18;
	shl.b64 	%rd21, %rd20, 2;
	add.s64 	%rd22, %rd2, %rd21;
	ld.global.u32 	%r48, [%rd22+8];
	st.shared.u32 	[_ZZ16gpuPrewittWITHSmiiiPjPiE9blk_share+192], %r48;
	bra.uni 	$L__BB1_16;
$L__BB1_12:
	setp.ge.s32 	%p27, %r11, %r12;
	setp.ne.s32 	%p28, %r2, 3;
	setp.lt.u32 	%p29, %r3, 2;
	setp.ne.s32 	%p30, %r1, 1;
	or.pred  	%p31, %p28, %p30;
	or.pred  	%p32, %p31, %p29;
	or.pred  	%p33, %p32, %p27;
	@%p33 bra 	$L__BB1_14;
	add.s32 	%r43, %r3, -2;
	mul.lo.s32 	%r44, %r12, %r43;
	cvt.u64.u32 	%rd13, %r44;
	cvt.u64.u32 	%rd14, %r4;
	add.s64 	%rd15, %rd14, %rd13;
	shl.b64 	%rd16, %rd15, 2;
	add.s64 	%rd17, %rd2, %rd16;
	ld.global.u32 	%r45, [%rd17+8];
	st.shared.u32 	[_ZZ16gpuPrewittWITHSmiiiPjPiE9blk_share+24], %r45;
	bra.uni 	$L__BB1_16;
$L__BB1_14:
	setp.ge.s32 	%p34, %r10, %r13;
	setp.ne.s32 	%p35, %r1, 3;
	setp.lt.u32 	%p36, %r4, 2;
	setp.ne.s32 	%p37, %r2, 1;
	or.pred  	%p38, %p37, %p35;
	or.pred  	%p39, %p38, %p34;
	or.pred  	%p40, %p39, %p36;
	@%p40 bra 	$L__BB1_16;
	shl.b32 	%r38, %r12, 1;
	add.s32 	%r39, %r5, %r38;
	add.s32 	%r40, %r4, %r39;
	add.s32 	%r41, %r40, -2;
	mul.wide.s32 	%rd11, %r41, 4;
	add.s64 	%rd12, %rd2, %rd11;
	ld.global.u32 	%r42, [%rd12];
	st.shared.u32 	[_ZZ16gpuPrewittWITHSmiiiPjPiE9blk_share+168], %r42;
$L__BB1_16:
	setp.eq.s32 	%p41, %r4, 0;
	setp.eq.s32 	%p42, %r3, 0;
	bar.sync 	0;
	add.s32 	%r54, %r13, -1;
	setp.ge.s32 	%p43, %r3, %r54;
	or.pred  	%p44, %p42, %p41;
	or.pred  	%p45, %p44, %p43;
	add.s32 	%r55, %r12, -1;
	setp.ge.s32 	%p46, %r4, %r55;
	or.pred  	%p47, %p45, %p46;
	@%p47 bra 	$L__BB1_20;
	ld.shared.u32 	%r56, [%r9+-20];
	ld.shared.u32 	%r57, [%r9+-28];
	ld.shared.u32 	%r58, [%r9+8];
	ld.shared.u32 	%r59, [%r9];
	ld.shared.u32 	%r60, [%r9+36];
	ld.shared.u32 	%r61, [%r9+28];
	add.s32 	%r62, %r56, %r58;
	add.s32 	%r63, %r57, %r59;
	add.s32 	%r64, %r62, %r60;
	add.s32 	%r65, %r63, %r61;
	sub.s32 	%r66, %r64, %r65;
	ld.shared.u32 	%r67, [%r9+-24];
	ld.shared.u32 	%r68, [%r9+32];
	add.s32 	%r69, %r67, %r57;
	add.s32 	%r70, %r69, %r56;
	add.s32 	%r71, %r61, %r68;
	add.s32 	%r72, %r71, %r60;
	sub.s32 	%r73, %r70, %r72;
	mul.lo.s32 	%r74, %r66, %r66;
	mad.lo.s32 	%r75, %r73, %r73, %r74;
	setp.le.s32 	%p48, %r75, %r14;
	@%p48 bra 	$L__BB1_19;
	add.s64 	%rd28, %rd1, %rd6;
	mov.b32 	%r77, 255;
	st.global.u32 	[%rd28], %r77;
	bra.uni 	$L__BB1_20;
$L__BB1_19:
	add.s64 	%rd26, %rd1, %rd6;
	mov.b32 	%r76, 0;
	st.global.u32 	[%rd26], %r76;
$L__BB1_20:
	bar.sync 	0;
	ret;

}


// ===== COMPILED SASS (sm_100) =====

	.target	sm_100

	.elftype	@"ET_EXEC"


//--------------------- .note.nv.tkinfo           --------------------------
	.section	.note.nv.tkinfo,"",@"SHT_NOTE"
	.sectionflags	@"SHF_NOTE_NV_TKINFO"
	.tkinfo
        /*0018*/ 	.word	0x00000002
        /*0030*/ 	.string	""
        /*0030*/ 	.string	"ptxas"
        /*0030*/ 	.string	"Cuda compilation tools, release 13.0, V13.0.88"
        /*0030*/ 	.string	"Build cuda_13.0.r13.0/compiler.36424714_0"
        /*0030*/ 	.string	"-arch sm_100 -m 64 "



//--------------------- .note.nv.cuinfo           --------------------------
	.section	.note.nv.cuinfo,"",@"SHT_NOTE"
	.sectionflags	@"SHF_NOTE_NV_CUINFO"
        /*0018*/ 	.short	0x0002
        /*001a*/ 	.short	0x0064
        /*001c*/ 	.short	0x0082
	.zero		2


//--------------------- .nv.info                  --------------------------
	.section	.nv.info,"",@"SHT_CUDA_INFO"
	.align	4


	//----- nvinfo : EIATTR_REGCOUNT
	.align		4
        /*0000*/ 	.byte	0x04, 0x2f
        /*0002*/ 	.short	(.L_1 - .L_0)
	.align		4
.L_0:
        /*0004*/ 	.word	index@(_Z19gpuPrewittWithoutSmiiiPjPi)
        /*0008*/ 	.word	0x00000014


	//----- nvinfo : EIATTR_FRAME_SIZE
	.align		4
.L_1:
        /*000c*/ 	.byte	0x04, 0x11
        /*000e*/ 	.short	(.L_3 - .L_2)
	.align		4
.L_2:
        /*0010*/ 	.word	index@(_Z19gpuPrewittWithoutSmiiiPjPi)
        /*0014*/ 	.word	0x00000000


	//----- nvinfo : EIATTR_REGCOUNT
	.align		4
.L_3:
        /*0018*/ 	.byte	0x04, 0x2f
        /*001a*/ 	.short	(.L_5 - .L_4)
	.align		4
.L_4:
        /*001c*/ 	.word	index@(_Z16gpuPrewittWITHSmiiiPjPi)
        /*0020*/ 	.word	0x0000001c


	//----- nvinfo : EIATTR_FRAME_SIZE
	.align		4
.L_5:
        /*0024*/ 	.byte	0x04, 0x11
        /*0026*/ 	.short	(.L_7 - .L_6)
	.align		4
.L_6:
        /*0028*/ 	.word	index@(_Z16gpuPrewittWITHSmiiiPjPi)
        /*002c*/ 	.word	0x00000000


	//----- nvinfo : EIATTR_MIN_STACK_SIZE
	.align		4
.L_7:
        /*0030*/ 	.byte	0x04, 0x12
        /*0032*/ 	.short	(.L_9 - .L_8)
	.align		4
.L_8:
        /*0034*/ 	.word	index@(_Z16gpuPrewittWITHSmiiiPjPi)
        /*0038*/ 	.word	0x00000000


	//----- nvinfo : EIATTR_MIN_STACK_SIZE
	.align		4
.L_9:
        /*003c*/ 	.byte	0x04, 0x12
        /*003e*/ 	.short	(.L_11 - .L_10)
	.align		4
.L_10:
        /*0040*/ 	.word	index@(_Z19gpuPrewittWithoutSmiiiPjPi)
        /*0044*/ 	.word	0x00000000
.L_11:


//--------------------- .nv.compat                --------------------------
	.section	.nv.compat,"",@"SHT_CUDA_COMPAT_INFO"
	.align	4
        /*0000*/ 	.byte	0x02, 0x09, 0x00, 0x00, 0x02, 0x02, 0x01, 0x00, 0x02, 0x05, 0x05, 0x00, 0x03, 0x07, 0x01, 0x01
        /*0010*/ 	.byte	0x02, 0x03, 0x00, 0x00, 0x02, 0x06, 0x01, 0x00, 0x04, 0x0b, 0x08, 0x00, 0x09, 0x00, 0x00, 0x00
        /*0020*/ 	.byte	0x00, 0x00, 0x00, 0x00


//--------------------- .nv.info._Z16gpuPrewittWITHSmiiiPjPi --------------------------
	.section	.nv.info._Z16gpuPrewittWITHSmiiiPjPi,"",@"SHT_CUDA_INFO"
	.sectionflags	@""
	.align	4


	//----- nvinfo : EIATTR_CUDA_API_VERSION
	.align		4
        /*0000*/ 	.byte	0x04, 0x37
        /*0002*/ 	.short	(.L_13 - .L_12)
.L_12:
        /*0004*/ 	.word	0x00000082


	//----- nvinfo : EIATTR_KPARAM_INFO
	.align		4
.L_13:
        /*0008*/ 	.byte	0x04, 0x17
        /*000a*/ 	.short	(.L_15 - .L_14)
.L_14:
        /*000c*/ 	.word	0x00000000
        /*0010*/ 	.short	0x0004
        /*0012*/ 	.short	0x0018
        /*0014*/ 	.byte	0x00, 0xf5, 0x21, 0x00


	//----- nvinfo : EIATTR_KPARAM_INFO
	.align		4
.L_15:
        /*0018*/ 	.byte	0x04, 0x17
        /*001a*/ 	.short	(.L_17 - .L_16)
.L_16:
        /*001c*/ 	.word	0x00000000
        /*0020*/ 	.short	0x0003
        /*0022*/ 	.short	0x0010
        /*0024*/ 	.byte	0x00, 0xf5, 0x21, 0x00


	//----- nvinfo : EIATTR_KPARAM_INFO
	.align		4
.L_17:
        /*0028*/ 	.byte	0x04, 0x17
        /*002a*/ 	.short	(.L_19 - .L_18)
.L_18:
        /*002c*/ 	.word	0x00000000
        /*0030*/ 	.short	0x0002
        /*0032*/ 	.short	0x0008
        /*0034*/ 	.byte	0x00, 0xf0, 0x11, 0x00


	//----- nvinfo : EIATTR_KPARAM_INFO
	.align		4
.L_19:
        /*0038*/ 	.byte	0x04, 0x17
        /*003a*/ 	.short	(.L_21 - .L_20)
.L_20:
        /*003c*/ 	.word	0x00000000
        /*0040*/ 	.short	0x0001
        /*0042*/ 	.short	0x0004
        /*0044*/ 	.byte	0x00, 0xf0, 0x11, 0x00


	//----- nvinfo : EIATTR_KPARAM_INFO
	.align		4
.L_21:
        /*0048*/ 	.byte	0x04, 0x17
        /*004a*/ 	.short	(.L_23 - .L_22)
.L_22:
        /*004c*/ 	.word	0x00000000
        /*0050*/ 	.short	0x0000
        /*0052*/ 	.short	0x0000
        /*0054*/ 	.byte	0x00, 0xf0, 0x11, 0x00


	//----- nvinfo : EIATTR_SPARSE_MMA_MASK
	.align		4
.L_23:
        /*0058*/ 	.byte	0x03, 0x50
        /*005a*/ 	.short	0x0000


	//----- nvinfo : EIATTR_MAXREG_COUNT
	.align		4
        /*005c*/ 	.byte	0x03, 0x1b
        /*005e*/ 	.short	0x00ff


	//----- nvinfo : EIATTR_NUM_BARRIERS
	.align		4
        /*0060*/ 	.byte	0x02, 0x4c
        /*0062*/ 	.byte	0x01
	.zero		1


	//----- nvinfo : EIATTR_MERCURY_ISA_VERSION
	.align		4
        /*0064*/ 	.byte	0x03, 0x5f
        /*0066*/ 	.short	0x0101


	//----- nvinfo : EIATTR_VRC_CTA_INIT_COUNT
	.align		4
        /*0068*/ 	.byte	0x02, 0x4a
	.zero		1
	.zero		1


	//----- nvinfo : EIATTR_EXIT_INSTR_OFFSETS
	.align		4
        /*006c*/ 	.byte	0x04, 0x1c
        /*006e*/ 	.short	(.L_25 - .L_24)


	//   ....[0]....
.L_24:
        /*0070*/ 	.word	0x00000880


	//----- nvinfo : EIATTR_CRS_STACK_SIZE
	.align		4
.L_25:
        /*0074*/ 	.byte	0x04, 0x1e
        /*0076*/ 	.short	(.L_27 - .L_26)
.L_26:
        /*0078*/ 	.word	0x00000000


	//----- nvinfo : EIATTR_CBANK_PARAM_SIZE
	.align		4
.L_27:
        /*007c*/ 	.byte	0x03, 0x19
        /*007e*/ 	.short	0x0020


	//----- nvinfo : EIATTR_PARAM_CBANK
	.align		4
        /*0080*/ 	.byte	0x04, 0x0a
        /*0082*/ 	.short	(.L_29 - .L_28)
	.align		4
.L_28:
        /*0084*/ 	.word	index@(.nv.constant0._Z16gpuPrewittWITHSmiiiPjPi)
        /*0088*/ 	.short	0x0380
        /*008a*/ 	.short	0x0020


	//----- nvinfo : EIATTR_SW_WAR
	.align		4
.L_29:
        /*008c*/ 	.byte	0x04, 0x36
        /*008e*/ 	.short	(.L_31 - .L_30)
.L_30:
        /*0090*/ 	.word	0x00000008
.L_31:


//--------------------- .nv.info._Z19gpuPrewittWithoutSmiiiPjPi --------------------------
	.section	.nv.info._Z19gpuPrewittWithoutSmiiiPjPi,"",@"SHT_CUDA_INFO"
	.sectionflags	@""
	.align	4


	//----- nvinfo : EIATTR_CUDA_API_VERSION
	.align		4
        /*0000*/ 	.byte	0x04, 0x37
        /*0002*/ 	.short	(.L_33 - .L_32)
.L_32:
        /*0004*/ 	.word	0x00000082


	//----- nvinfo : EIATTR_KPARAM_INFO
	.align		4
.L_33:
        /*0008*/ 	.byte	0x04, 0x17
        /*000a*/ 	.short	(.L_35 - .L_34)
.L_34:
        /*000c*/ 	.word	0x00000000
        /*0010*/ 	.short	0x0004
        /*0012*/ 	.short	0x0018
        /*0014*/ 	.byte	0x00, 0xf5, 0x21, 0x00


	//----- nvinfo : EIATTR_KPARAM_INFO
	.align		4
.L_35:
        /*0018*/ 	.byte	0x04, 0x17
        /*001a*/ 	.short	(.L_37 - .L_36)
.L_36:
        /*001c*/ 	.word	0x00000000
        /*0020*/ 	.short	0x0003
        /*0022*/ 	.short	0x0010
        /*0024*/ 	.byte	0x00, 0xf5, 0x21, 0x00


	//----- nvinfo : EIATTR_KPARAM_INFO
	.align		4
.L_37:
        /*0028*/ 	.byte	0x04, 0x17
        /*002a*/ 	.short	(.L_39 - .L_38)
.L_38:
        /*002c*/ 	.word	0x00000000
        /*0030*/ 	.short	0x0002
        /*0032*/ 	.short	0x0008
        /*0034*/ 	.byte	0x00, 0xf0, 0x11, 0x00


	//----- nvinfo : EIATTR_KPARAM_INFO
	.align		4
.L_39:
        /*0038*/ 	.byte	0x04, 0x17
        /*003a*/ 	.short	(.L_41 - .L_40)
.L_40:
        /*003c*/ 	.word	0x00000000
        /*0040*/ 	.short	0x0001
        /*0042*/ 	.short	0x0004
        /*0044*/ 	.byte	0x00, 0xf0, 0x11, 0x00


	//----- nvinfo : EIATTR_KPARAM_INFO
	.align		4
.L_41:
        /*0048*/ 	.byte	0x04, 0x17
        /*004a*/ 	.short	(.L_43 - .L_42)
.L_42:
        /*004c*/ 	.word	0x00000000
        /*0050*/ 	.short	0x0000
        /*0052*/ 	.short	0x0000
        /*0054*/ 	.byte	0x00, 0xf0, 0x11, 0x00


	//----- nvinfo : EIATTR_SPARSE_MMA_MASK
	.align		4
.L_43:
        /*0058*/ 	.byte	0x03, 0x50
        /*005a*/ 	.short	0x0000


	//----- nvinfo : EIATTR_MAXREG_COUNT
	.align		4
        /*005c*/ 	.byte	0x03, 0x1b
        /*005e*/ 	.short	0x00ff


	//----- nvinfo : EIATTR_MERCURY_ISA_VERSION
	.align		4
        /*0060*/ 	.byte	0x03, 0x5f
        /*0062*/ 	.short	0x0101


	//----- nvinfo : EIATTR_VRC_CTA_INIT_COUNT
	.align		4
        /*0064*/ 	.byte	0x02, 0x4a
	.zero		1
	.zero		1


	//----- nvinfo : EIATTR_EXIT_INSTR_OFFSETS
	.align		4
        /*0068*/ 	.byte	0x04, 0x1c
        /*006a*/ 	.short	(.L_45 - .L_44)


	//   ....[0]....
.L_44:
        /*006c*/ 	.word	0x000000e0


	//   ....[1]....
        /*0070*/ 	.word	0x000002d0


	//   ....[2]....
        /*0074*/ 	.word	0x00000310


	//----- nvinfo : EIATTR_CBANK_PARAM_SIZE
	.align		4
.L_45:
        /*0078*/ 	.byte	0x03, 0x19
        /*007a*/ 	.short	0x0020


	//----- nvinfo : EIATTR_PARAM_CBANK
	.align		4
        /*007c*/ 	.byte	0x04, 0x0a
        /*007e*/ 	.short	(.L_47 - .L_46)
	.align		4
.L_46:
        /*0080*/ 	.word	index@(.nv.constant0._Z19gpuPrewittWithoutSmiiiPjPi)
        /*0084*/ 	.short	0x0380
        /*0086*/ 	.short	0x0020


	//----- nvinfo : EIATTR_SW_WAR
	.align		4
.L_47:
        /*0088*/ 	.byte	0x04, 0x36
        /*008a*/ 	.short	(.L_49 - .L_48)
.L_48:
        /*008c*/ 	.word	0x00000008
.L_49:


//--------------------- .nv.callgraph             --------------------------
	.section	.nv.callgraph,"",@"SHT_CUDA_CALLGRAPH"
	.align	4
	.sectionentsize	8
	.align		4
        /*0000*/ 	.word	0x00000000
	.align		4
        /*0004*/ 	.word	0xffffffff
	.align		4
        /*0008*/ 	.word	0x00000000
	.align		4
        /*000c*/ 	.word	0xfffffffe
	.align		4
        /*0010*/ 	.word	0x00000000
	.align		4
        /*0014*/ 	.word	0xfffffffd
	.align		4
        /*0018*/ 	.word	0x00000000
	.align		4
        /*001c*/ 	.word	0xfffffffc


//--------------------- .text._Z16gpuPrewittWITHSmiiiPjPi --------------------------
	.section	.text._Z16gpuPrewittWITHSmiiiPjPi,"ax",@progbits
	.align	128
        .global         _Z16gpuPrewittWITHSmiiiPjPi
        .type           _Z16gpuPrewittWITHSmiiiPjPi,@function
        .size           _Z16gpuPrewittWITHSmiiiPjPi,(.L_x_14 - _Z16gpuPrewittWITHSmiiiPjPi)
        .other          _Z16gpuPrewittWITHSmiiiPjPi,@"STO_CUDA_ENTRY STV_DEFAULT"
_Z16gpuPrewittWITHSmiiiPjPi:
.text._Z16gpuPrewittWITHSmiiiPjPi:
[----:B------:R-:W-:Y:S01]  /*0000*/  LDC R1, c[0x0][0x37c] ;  /* 0x0000df00ff017b82 */ /* 0x000fe20000000800 */
[----:B------:R-:W0:Y:S07]  /*0010*/  S2R R0, SR_CTAID.X ;  /* 0x0000000000007919 */ /* 0x000e2e0000002500 */
[----:B------:R-:W1:Y:S01]  /*0020*/  LDC.64 R2, c[0x0][0x380] ;  /* 0x0000e000ff027b82 */ /* 0x000e620000000a00 */
[----:B------:R-:W2:Y:S01]  /*0030*/  LDCU.64 UR4, c[0x0][0x358] ;  /* 0x00006b00ff0477ac */ /* 0x000ea20008000a00 */
[----:B------:R-:W0:Y:S01]  /*0040*/  S2R R19, SR_TID.X ;  /* 0x0000000000137919 */ /* 0x000e220000002100 */
[----:B------:R-:W3:Y:S05]  /*0050*/  S2R R6, SR_CTAID.Y ;  /* 0x0000000000067919 */ /* 0x000eea0000002600 */
[----:B------:R-:W4:Y:S01]  /*0060*/  LDC.64 R4, c[0x0][0x390] ;  /* 0x0000e400ff047b82 */ /* 0x000f220000000a00 */
[----:B------:R-:W3:Y:S01]  /*0070*/  S2R R17, SR_TID.Y ;  /* 0x0000000000117919 */ /* 0x000ee20000002200 */
[----:B0-----:R-:W-:-:S04]  /*0080*/  IMAD R11, R0, 0x5, R19 ;  /* 0x00000005000b7824 */ /* 0x001fc800078e0213 */
[C---:B-1----:R-:W-:Y:S01]  /*0090*/  IMAD R15, R11.reuse, R2, RZ ;  /* 0x000000020b0f7224 */ /* 0x042fe200078e02ff */
[----:B------:R-:W-:Y:S01]  /*00a0*/  ISETP.NE.AND P1, PT, R11, RZ, PT ;  /* 0x000000ff0b00720c */ /* 0x000fe20003f25270 */
[----:B---3--:R-:W-:-:S03]  /*00b0*/  IMAD R13, R6, 0x5, R17 ;  /* 0x00000005060d7824 */ /* 0x008fc600078e0211 */
[----:B------:R-:W-:Y:S01]  /*00c0*/  ISETP.NE.OR P1, PT, R19, RZ, !P1 ;  /* 0x000000ff1300720c */ /* 0x000fe20004f25670 */
[----:B------:R-:W-:-:S04]  /*00d0*/  IMAD.IADD R9, R13, 0x1, R15 ;  /* 0x000000010d097824 */ /* 0x000fc800078e020f */
[----:B----4-:R-:W-:-:S05]  /*00e0*/  IMAD.WIDE R6, R9, 0x4, R4 ;  /* 0x0000000409067825 */ /* 0x010fca00078e0204 */
[----:B--2---:R-:W2:Y:S03]  /*00f0*/  LDG.E R23, desc[UR4][R6.64] ;  /* 0x0000000406177981 */ /* 0x004ea6000c1e1900 */
[----:B------:R-:W-:-:S05]  /*0100*/  @!P1 IADD3 R21, PT, PT, R13, -R2, R15 ;  /* 0x800000020d159210 */ /* 0x000fca0007ffe00f */
[----:B------:R-:W-:-:S06]  /*0110*/  @!P1 IMAD.WIDE R20, R21, 0x4, R4 ;  /* 0x0000000415149825 */ /* 0x000fcc00078e0204 */
[----:B------:R-:W3:Y:S01]  /*0120*/  @!P1 LDG.E R20, desc[UR4][R20.64] ;  /* 0x0000000414149981 */ /* 0x000ee2000c1e1900 */
[----:B------:R-:W0:Y:S01]  /*0130*/  S2R R25, SR_CgaCtaId ;  /* 0x0000000000197919 */ /* 0x000e220000008800 */
[----:B------:R-:W-:-:S04]  /*0140*/  MOV R0, 0x400 ;  /* 0x0000040000007802 */ /* 0x000fc80000000f00 */
[----:B0-----:R-:W-:-:S05]  /*0150*/  LEA R0, R25, R0, 0x18 ;  /* 0x0000000019007211 */ /* 0x001fca00078ec0ff */
[--C-:B------:R-:W-:Y:S02]  /*0160*/  IMAD R14, R19, 0x1c, R0.reuse ;  /* 0x0000001c130e7824 */ /* 0x100fe400078e0200 */
[C---:B------:R-:W-:Y:S02]  /*0170*/  @!P1 IMAD R25, R17.reuse, 0x4, R0 ;  /* 0x0000000411199824 */ /* 0x040fe400078e0200 */
[----:B------:R-:W-:Y:S01]  /*0180*/  IMAD R8, R17, 0x4, R14 ;  /* 0x0000000411087824 */ /* 0x000fe200078e020e */
[----:B------:R-:W-:Y:S01]  /*0190*/  ISETP.NE.AND P0, PT, R13, RZ, PT ;  /* 0x000000ff0d00720c */ /* 0x000fe20003f05270 */
[----:B------:R-:W-:Y:S01]  /*01a0*/  BSSY.RECONVERGENT B0, `(.L_x_0) ;  /* 0x000000d000007945 */ /* 0x000fe20003800200 */
[----:B------:R-:W-:Y:S02]  /*01b0*/  VIADD R10, R3, 0xffffffff ;  /* 0xffffffff030a7836 */ /* 0x000fe40000000000 */
[----:B------:R-:W-:Y:S01]  /*01c0*/  ISETP.NE.OR P2, PT, R17, RZ, !P0 ;  /* 0x000000ff1100720c */ /* 0x000fe20004745670 */
[----:B--2---:R0:W-:Y:S04]  /*01d0*/  STS [R8+0x20], R23 ;  /* 0x0000201708007388 */ /* 0x0041e80000000800 */
[----:B---3--:R0:W-:Y:S01]  /*01e0*/  @!P1 STS [R25+0x4], R20 ;  /* 0x0000041419009388 */ /* 0x0081e20000000800 */
[----:B------:R-:W-:Y:S07]  /*01f0*/  @!P1 BRA `(.L_x_1) ;  /* 0x00000000001c9947 */ /* 0x000fee0003800000 */
[----:B------:R-:W-:-:S04]  /*0200*/  ISETP.GE.AND P1, PT, R11, R10, PT ;  /* 0x0000000a0b00720c */ /* 0x000fc80003f26270 */
[----:B------:R-:W-:-:S13]  /*0210*/  ISETP.NE.OR P1, PT, R19, 0x4, P1 ;  /* 0x000000041300780c */ /* 0x000fda0000f25670 */
[----:B------:R-:W-:Y:S05]  /*0220*/  @P1 BRA `(.L_x_1) ;  /* 0x0000000000101947 */ /* 0x000fea0003800000 */
[----:B0-----:R-:W-:-:S06]  /*0230*/  IMAD.WIDE R20, R2, 0x4, R6 ;  /* 0x0000000402147825 */ /* 0x001fcc00078e0206 */
[----:B------:R-:W2:Y:S01]  /*0240*/  LDG.E R20, desc[UR4][R20.64] ;  /* 0x0000000414147981 */ /* 0x000ea2000c1e1900 */
[----:B------:R-:W-:-:S05]  /*0250*/  IMAD R23, R17, 0x4, R0 ;  /* 0x0000000411177824 */ /* 0x000fca00078e0200 */
[----:B--2---:R1:W-:Y:S02]  /*0260*/  STS [R23+0xac], R20 ;  /* 0x0000ac1417007388 */ /* 0x0043e40000000800 */
.L_x_1:
[----:B------:R-:W-:Y:S05]  /*0270*/  BSYNC.RECONVERGENT B0 ;  /* 0x0000000000007941 */ /* 0x000fea0003800200 */
.L_x_0:
[----:B------:R-:W-:Y:S01]  /*0280*/  BSSY.RECONVERGENT B0, `(.L_x_2) ;  /* 0x000000b000007945 */ /* 0x000fe20003800200 */
[----:B------:R-:W-:-:S03]  /*0290*/  VIADD R12, R2, 0xffffffff ;  /* 0xffffffff020c7836 */ /* 0x000fc60000000000 */
[----:B------:R-:W-:Y:S05]  /*02a0*/  @P2 BRA `(.L_x_3) ;  /* 0x00000000000c2947 */ /* 0x000fea0003800000 */
[----:B------:R-:W2:Y:S04]  /*02b0*/  LDG.E R7, desc[UR4][R6.64+-0x4] ;  /* 0xfffffc0406077981 */ /* 0x000ea8000c1e1900 */
[----:B--2---:R3:W-:Y:S01]  /*02c0*/  STS [R14+0x1c], R7 ;  /* 0x00001c070e007388 */ /* 0x0047e20000000800 */
[----:B------:R-:W-:Y:S05]  /*02d0*/  BRA `(.L_x_4) ;  /* 0x0000000000147947 */ /* 0x000fea0003800000 */
.L_x_3:
[----:B------:R-:W-:-:S04]  /*02e0*/  ISETP.GE.AND P1, PT, R13, R12, PT ;  /* 0x0000000c0d00720c */ /* 0x000fc80003f26270 */
[----:B------:R-:W-:-:S13]  /*02f0*/  ISETP.NE.OR P1, PT, R17, 0x4, P1 ;  /* 0x000000041100780c */ /* 0x000fda0000f25670 */
[----:B------:R-:W-:Y:S05]  /*0300*/  @P1 BRA `(.L_x_4) ;  /* 0x0000000000081947 */ /* 0x000fea0003800000 */
[----:B------:R-:W2:Y:S04]  /*0310*/  LDG.E R7, desc[UR4][R6.64+0x4] ;  /* 0x0000040406077981 */ /* 0x000ea8000c1e1900 */
[----:B--2---:R2:W-:Y:S02]  /*0320*/  STS [R14+0x34], R7 ;  /* 0x000034070e007388 */ /* 0x0045e40000000800 */
.L_x_4:
[----:B------:R-:W-:Y:S05]  /*0330*/  BSYNC.RECONVERGENT B0 ;  /* 0x0000000000007941 */ /* 0x000fea0003800200 */
.L_x_2:
[----:B------:R-:W-:Y:S01]  /*0340*/  ISETP.NE.AND P1, PT, R19, 0x1, PT ;  /* 0x000000011300780c */ /* 0x000fe20003f25270 */
[----:B------:R-:W-:Y:S03]  /*0350*/  BSSY.RECONVERGENT B0, `(.L_x_5) ;  /* 0x0000033000007945 */ /* 0x000fe60003800200 */
[----:B------:R-:W-:-:S04]  /*0360*/  ISETP.NE.OR P2, PT, R17, 0x1, P1 ;  /* 0x000000011100780c */ /* 0x000fc80000f45670 */
[----:B------:R-:W-:-:S04]  /*0370*/  ISETP.LT.U32.OR P2, PT, R13, 0x2, P2 ;  /* 0x000000020d00780c */ /* 0x000fc80001741470 */
[----:B------:R-:W-:-:S13]  /*0380*/  ISETP.LT.U32.OR P2, PT, R11, 0x2, P2 ;  /* 0x000000020b00780c */ /* 0x000fda0001741470 */
[----:B------:R-:W-:Y:S05]  /*0390*/  @P2 BRA `(.L_x_6) ;  /* 0x00000000001c2947 */ /* 0x000fea0003800000 */
[----:B------:R-:W-:-:S04]  /*03a0*/  VIADD R3, R11, 0xfffffffe ;  /* 0xfffffffe0b037836 */ /* 0x000fc80000000000 */
[----:B------:R-:W-:-:S04]  /*03b0*/  IMAD R3, R3, R2, R13 ;  /* 0x0000000203037224 */ /* 0x000fc800078e020d */
[----:B------:R-:W-:-:S04]  /*03c0*/  VIADD R3, R3, 0xfffffffe ;  /* 0xfffffffe03037836 */ /* 0x000fc80000000000 */
[----:B------:R-:W-:-:S06]  /*03d0*/  IMAD.WIDE R4, R3, 0x4, R4 ;  /* 0x0000000403047825 */ /* 0x000fcc00078e0204 */
[----:B------:R-:W4:Y:S04]  /*03e0*/  LDG.E R5, desc[UR4][R4.64] ;  /* 0x0000000404057981 */ /* 0x000f28000c1e1900 */
[----:B----4-:R4:W-:Y:S01]  /*03f0*/  STS [R0], R5 ;  /* 0x0000000500007388 */ /* 0x0109e20000000800 */
[----:B------:R-:W-:Y:S05]  /*0400*/  BRA `(.L_x_7) ;  /* 0x00000000009c7947 */ /* 0x000fea0003800000 */
.L_x_6:
[----:B------:R-:W-:Y:S01]  /*0410*/  ISETP.NE.AND P2, PT, R19, 0x3, PT ;  /* 0x000000031300780c */ /* 0x000fe20003f45270 */
[----:B------:R-:W-:Y:S02]  /*0420*/  VIADD R6, R11, 0x2 ;  /* 0x000000020b067836 */ /* 0x000fe40000000000 */
[----:B--23--:R-:W-:Y:S01]  /*0430*/  VIADD R7, R13, 0x2 ;  /* 0x000000020d077836 */ /* 0x00cfe20000000000 */
[----:B------:R-:W-:-:S04]  /*0440*/  ISETP.NE.OR P3, PT, R17, 0x3, P2 ;  /* 0x000000031100780c */ /* 0x000fc80001765670 */
[----:B------:R-:W-:-:S04]  /*0450*/  ISETP.GE.OR P3, PT, R6, R3, P3 ;  /* 0x000000030600720c */ /* 0x000fc80001f66670 */
[----:B------:R-:W-:-:S13]  /*0460*/  ISETP.GE.OR P3, PT, R7, R2, P3 ;  /* 0x000000020700720c */ /* 0x000fda0001f66670 */
[----:B------:R-:W-:Y:S05]  /*0470*/  @P3 BRA `(.L_x_8) ;  /* 0x0000000000243947 */ /* 0x000fea0003800000 */
[----:B------:R-:W2:Y:S01]  /*0480*/  LDCU.64 UR6, c[0x0][0x390] ;  /* 0x00007200ff0677ac */ /* 0x000ea20008000a00 */
[----:B------:R-:W-:-:S05]  /*0490*/  IMAD R2, R2, 0x2, R15 ;  /* 0x0000000202027824 */ /* 0x000fca00078e020f */
[----:B------:R-:W-:-:S05]  /*04a0*/  IADD3 R3, P1, PT, R13, R2, RZ ;  /* 0x000000020d037210 */ /* 0x000fca0007f3e0ff */
[----:B------:R-:W-:Y:S01]  /*04b0*/  IMAD.X R4, RZ, RZ, RZ, P1 ;  /* 0x000000ffff047224 */ /* 0x000fe200008e06ff */
[----:B--2---:R-:W-:-:S04]  /*04c0*/  LEA R2, P1, R3, UR6, 0x2 ;  /* 0x0000000603027c11 */ /* 0x004fc8000f8210ff */
[----:B------:R-:W-:-:S06]  /*04d0*/  LEA.HI.X R3, R3, UR7, R4, 0x2, P1 ;  /* 0x0000000703037c11 */ /* 0x000fcc00088f1404 */
[----:B------:R-:W2:Y:S04]  /*04e0*/  LDG.E R3, desc[UR4][R2.64+0x8] ;  /* 0x0000080402037981 */ /* 0x000ea8000c1e1900 */
[----:B--2---:R2:W-:Y:S01]  /*04f0*/  STS [R0+0xc0], R3 ;  /* 0x0000c00300007388 */ /* 0x0045e20000000800 */
[----:B------:R-:W-:Y:S05]  /*0500*/  BRA `(.L_x_7) ;  /* 0x00000000005c7947 */ /* 0x000fea0003800000 */
.L_x_8:
[----:B------:R-:W-:-:S04]  /*0510*/  ISETP.NE.OR P1, PT, R17, 0x3, P1 ;  /* 0x000000031100780c */ /* 0x000fc80000f25670 */
[----:B------:R-:W-:-:S04]  /*0520*/  ISETP.LT.U32.OR P1, PT, R11, 0x2, P1 ;  /* 0x000000020b00780c */ /* 0x000fc80000f21470 */
[----:B------:R-:W-:-:S13]  /*0530*/  ISETP.GE.OR P1, PT, R7, R2, P1 ;  /* 0x000000020700720c */ /* 0x000fda0000f26670 */
[----:B------:R-:W-:Y:S05]  /*0540*/  @P1 BRA `(.L_x_9) ;  /* 0x0000000000281947 */ /* 0x000fea0003800000 */
[----:B------:R-:W2:Y:S01]  /*0550*/  LDCU.64 UR6, c[0x0][0x390] ;  /* 0x00007200ff0677ac */ /* 0x000ea20008000a00 */
[----:B------:R-:W-:-:S04]  /*0560*/  VIADD R3, R11, 0xfffffffe ;  /* 0xfffffffe0b037836 */ /* 0x000fc80000000000 */
[----:B------:R-:W-:-:S05]  /*0570*/  IMAD R2, R3, R2, RZ ;  /* 0x0000000203027224 */ /* 0x000fca00078e02ff */
[----:B------:R-:W-:-:S05]  /*0580*/  IADD3 R3, P1, PT, R2, R13, RZ ;  /* 0x0000000d02037210 */ /* 0x000fca0007f3e0ff */
[----:B------:R-:W-:Y:S01]  /*0590*/  IMAD.X R4, RZ, RZ, RZ, P1 ;  /* 0x000000ffff047224 */ /* 0x000fe200008e06ff */
[----:B--2---:R-:W-:-:S04]  /*05a0*/  LEA R2, P1, R3, UR6, 0x2 ;  /* 0x0000000603027c11 */ /* 0x004fc8000f8210ff */
[----:B------:R-:W-:-:S06]  /*05b0*/  LEA.HI.X R3, R3, UR7, R4, 0x2, P1 ;  /* 0x0000000703037c11 */ /* 0x000fcc00088f1404 */
[----:B------:R-:W2:Y:S04]  /*05c0*/  LDG.E R3, desc[UR4][R2.64+0x8] ;  /* 0x0000080402037981 */ /* 0x000ea8000c1e1900 */
[----:B--2---:R2:W-:Y:S01]  /*05d0*/  STS [R0+0x18], R3 ;  /* 0x0000180300007388 */ /* 0x0045e20000000800 */
[----:B------:R-:W-:Y:S05]  /*05e0*/  BRA `(.L_x_7) ;  /* 0x0000000000247947 */ /* 0x000fea0003800000 */
.L_x_9:
[----:B------:R-:W-:-:S04]  /*05f0*/  ISETP.NE.OR P2, PT, R17, 0x1, P2 ;  /* 0x000000011100780c */ /* 0x000fc80001745670 */
[----:B------:R-:W-:-:S04]  /*0600*/  ISETP.GE.OR P2, PT, R6, R3, P2 ;  /* 0x000000030600720c */ /* 0x000fc80001746670 */
[----:B------:R-:W-:-:S13]  /*0610*/  ISETP.LT.U32.OR P2, PT, R13, 0x2, P2 ;  /* 0x000000020d00780c */ /* 0x000fda0001741470 */
[----:B------:R-:W-:Y:S05]  /*0620*/  @P2 BRA `(.L_x_7) ;  /* 0x0000000000142947 */ /* 0x000fea0003800000 */
[----:B------:R-:W-:-:S05]  /*0630*/  IMAD R2, R2, 0x2, R15 ;  /* 0x0000000202027824 */ /* 0x000fca00078e020f */
[----:B------:R-:W-:-:S05]  /*0640*/  IADD3 R3, PT, PT, R13, -0x2, R2 ;  /* 0xfffffffe0d037810 */ /* 0x000fca0007ffe002 */
[----:B------:R-:W-:-:S06]  /*0650*/  IMAD.WIDE R4, R3, 0x4, R4 ;  /* 0x0000000403047825 */ /* 0x000fcc00078e0204 */
[----:B------:R-:W2:Y:S04]  /*0660*/  LDG.E R5, desc[UR4][R4.64] ;  /* 0x0000000404057981 */ /* 0x000ea8000c1e1900 */
[----:B--2---:R2:W-:Y:S02]  /*0670*/  STS [R0+0xa8], R5 ;  /* 0x0000a80500007388 */ /* 0x0045e40000000800 */
.L_x_7:
[----:B------:R-:W-:Y:S05]  /*0680*/  BSYNC.RECONVERGENT B0 ;  /* 0x0000000000007941 */ /* 0x000fea0003800200 */
.L_x_5:
[----:B------:R-:W-:Y:S01]  /*0690*/  BAR.SYNC.DEFER_BLOCKING 0x0 ;  /* 0x0000000000007b1d */ /* 0x000fe20000010000 */
[----:B------:R-:W-:-:S04]  /*06a0*/  ISETP.EQ.OR P0, PT, R11, RZ, !P0 ;  /* 0x000000ff0b00720c */ /* 0x000fc80004702670 */
[----:B------:R-:W-:Y:S01]  /*06b0*/  ISETP.GE.OR P0, PT, R11, R10, P0 ;  /* 0x0000000a0b00720c */ /* 0x000fe20000706670 */
[----:B------:R-:W-:Y:S03]  /*06c0*/  BSSY.RECONVERGENT B0, `(.L_x_10) ;  /* 0x000001a000007945 */ /* 0x000fe60003800200 */
[----:B------:R-:W-:-:S13]  /*06d0*/  ISETP.GE.OR P0, PT, R13, R12, P0 ;  /* 0x0000000c0d00720c */ /* 0x000fda0000706670 */
[----:B------:R-:W-:Y:S05]  /*06e0*/  @P0 BRA `(.L_x_11) ;  /* 0x00000000005c0947 */ /* 0x000fea0003800000 */
[----:B--2-4-:R-:W-:Y:S01]  /*06f0*/  LDS R0, [R8+0x8] ;  /* 0x0000080008007984 */ /* 0x014fe20000000800 */
[----:B------:R-:W2:Y:S03]  /*0700*/  LDCU UR6, c[0x0][0x388] ;  /* 0x00007100ff0677ac */ /* 0x000ea60008000800 */
[----:B------:R-:W-:Y:S04]  /*0710*/  LDS R5, [R8+0x24] ;  /* 0x0000240008057984 */ /* 0x000fe80000000800 */
[----:B------:R-:W4:Y:S04]  /*0720*/  LDS R4, [R8+0x40] ;  /* 0x0000400008047984 */ /* 0x000f280000000800 */
[----:B------:R-:W-:Y:S04]  /*0730*/  LDS R3, [R8] ;  /* 0x0000000008037984 */ /* 0x000fe80000000800 */
[----:B------:R-:W-:Y:S04]  /*0740*/  LDS R2, [R8+0x1c] ;  /* 0x00001c0008027984 */ /* 0x000fe80000000800 */
[----:B---3--:R-:W3:Y:S04]  /*0750*/  LDS R7, [R8+0x38] ;  /* 0x0000380008077984 */ /* 0x008ee80000000800 */
[----:B------:R-:W5:Y:S04]  /*0760*/  LDS R6, [R8+0x4] ;  /* 0x0000040008067984 */ /* 0x000f680000000800 */
[----:B------:R-:W0:Y:S01]  /*0770*/  LDS R10, [R8+0x3c] ;  /* 0x00003c00080a7984 */ /* 0x000e220000000800 */
[----:B----4-:R-:W-:-:S02]  /*0780*/  IADD3 R5, PT, PT, R4, R0, R5 ;  /* 0x0000000004057210 */ /* 0x010fc40007ffe005 */
[----:B---3--:R-:W-:Y:S02]  /*0790*/  IADD3 R2, PT, PT, R7, R3, R2 ;  /* 0x0000000307027210 */ /* 0x008fe40007ffe002 */
[----:B-----5:R-:W-:-:S03]  /*07a0*/  IADD3 R6, PT, PT, R0, R6, R3 ;  /* 0x0000000600067210 */ /* 0x020fc60007ffe003 */
[----:B------:R-:W-:Y:S02]  /*07b0*/  IMAD.IADD R5, R5, 0x1, -R2 ;  /* 0x0000000105057824 */ /* 0x000fe400078e0a02 */
[----:B------:R-:W3:Y:S01]  /*07c0*/  LDC.64 R2, c[0x0][0x398] ;  /* 0x0000e600ff027b82 */ /* 0x000ee20000000a00 */
[----:B0-----:R-:W-:Y:S01]  /*07d0*/  IADD3 R7, PT, PT, R4, R7, R10 ;  /* 0x0000000704077210 */ /* 0x001fe20007ffe00a */
[----:B------:R-:W-:-:S04]  /*07e0*/  IMAD R5, R5, R5, RZ ;  /* 0x0000000505057224 */ /* 0x000fc800078e02ff */
[----:B------:R-:W-:-:S04]  /*07f0*/  IMAD.IADD R6, R6, 0x1, -R7 ;  /* 0x0000000106067824 */ /* 0x000fc800078e0a07 */
[----:B------:R-:W-:-:S05]  /*0800*/  IMAD R5, R6, R6, R5 ;  /* 0x0000000606057224 */ /* 0x000fca00078e0205 */
[----:B--2---:R-:W-:Y:S01]  /*0810*/  ISETP.GT.AND P0, PT, R5, UR6, PT ;  /* 0x0000000605007c0c */ /* 0x004fe2000bf04270 */
[----:B---3--:R-:W-:-:S12]  /*0820*/  IMAD.WIDE R2, R9, 0x4, R2 ;  /* 0x0000000409027825 */ /* 0x008fd800078e0202 */
[----:B------:R-:W-:-:S05]  /*0830*/  @P0 IMAD.MOV.U32 R5, RZ, RZ, 0xff ;  /* 0x000000ffff050424 */ /* 0x000fca00078e00ff */
[----:B------:R0:W-:Y:S04]  /*0840*/  @P0 STG.E desc[UR4][R2.64], R5 ;  /* 0x0000000502000986 */ /* 0x0001e8000c101904 */
[----:B------:R0:W-:Y:S02]  /*0850*/  @!P0 STG.E desc[UR4][R2.64], RZ ;  /* 0x000000ff02008986 */ /* 0x0001e4000c101904 */
.L_x_11:
[----:B------:R-:W-:Y:S05]  /*0860*/  BSYNC.RECONVERGENT B0 ;  /* 0x0000000000007941 */ /* 0x000fea0003800200 */
.L_x_10:
[----:B------:R-:W-:Y:S06]  /*0870*/  BAR.SYNC.DEFER_BLOCKING 0x0 ;  /* 0x0000000000007b1d */ /* 0x000fec0000010000 */
[----:B------:R-:W-:Y:S05]  /*0880*/  EXIT ;  /* 0x000000000000794d */ /* 0x000fea0003800000 */
.L_x_12:
[----:B------:R-:W-:-:S00]  /*0890*/  BRA `(.L_x_12) ;  /* 0xfffffffc00fc7947 */ /* 0x000fc0000383ffff */
[----:B------:R-:W-:-:S00]  /*08a0*/  NOP ;  /* 0x0000000000007918 */ /* 0x000fc00000000000 */
        /* <DEDUP_REMOVED lines=13> */
.L_x_14:


//--------------------- .text._Z19gpuPrewittWithoutSmiiiPjPi --------------------------
	.section	.text._Z19gpuPrewittWithoutSmiiiPjPi,"ax",@progbits
	.align	128
        .global         _Z19gpuPrewittWithoutSmiiiPjPi
        .type           _Z19gpuPrewittWithoutSmiiiPjPi,@function
        .size           _Z19gpuPrewittWithoutSmiiiPjPi,(.L_x_15 - _Z19gpuPrewittWithoutSmiiiPjPi)
        .other          _Z19gpuPrewittWithoutSmiiiPjPi,@"STO_CUDA_ENTRY STV_DEFAULT"
_Z19gpuPrewittWithoutSmiiiPjPi:
.text._Z19gpuPrewittWithoutSmiiiPjPi:
[----:B------:R-:W-:Y:S01]  /*0000*/  LDC R1, c[0x0][0x37c] ;  /* 0x0000df00ff017b82 */ /* 0x000fe20000000800 */
[----:B------:R-:W0:Y:S07]  /*0010*/  S2R R5, SR_CTAID.Y ;  /* 0x0000000000057919 */ /* 0x000e2e0000002600 */
[----:B------:R-:W1:Y:S01]  /*0020*/  LDC.64 R2, c[0x0][0x380] ;  /* 0x0000e000ff027b82 */ /* 0x000e620000000a00 */
[----:B------:R-:W0:Y:S01]  /*0030*/  S2R R4, SR_TID.Y ;  /* 0x0000000000047919 */ /* 0x000e220000002200 */
[----:B------:R-:W2:Y:S01]  /*0040*/  S2R R7, SR_CTAID.X ;  /* 0x0000000000077919 */ /* 0x000ea20000002500 */
[----:B------:R-:W2:Y:S01]  /*0050*/  S2R R0, SR_TID.X ;  /* 0x0000000000007919 */ /* 0x000ea20000002100 */
[----:B0-----:R-:W-:Y:S01]  /*0060*/  IMAD R5, R5, 0x5, R4 ;  /* 0x0000000505057824 */ /* 0x001fe200078e0204 */
[----:B-1----:R-:W-:-:S04]  /*0070*/  IADD3 R4, PT, PT, R2, -0x1, RZ ;  /* 0xffffffff02047810 */ /* 0x002fc80007ffe0ff */
[----:B------:R-:W-:Y:S01]  /*0080*/  ISETP.NE.AND P0, PT, R5, RZ, PT ;  /* 0x000000ff0500720c */ /* 0x000fe20003f05270 */
[----:B--2---:R-:W-:Y:S01]  /*0090*/  IMAD R7, R7, 0x5, R0 ;  /* 0x0000000507077824 */ /* 0x004fe200078e0200 */
[----:B------:R-:W-:-:S04]  /*00a0*/  IADD3 R0, PT, PT, R3, -0x1, RZ ;  /* 0xffffffff03007810 */ /* 0x000fc80007ffe0ff */
[----:B------:R-:W-:-:S04]  /*00b0*/  ISETP.EQ.OR P0, PT, R7, RZ, !P0 ;  /* 0x000000ff0700720c */ /* 0x000fc80004702670 */
[----:B------:R-:W-:-:S04]  /*00c0*/  ISETP.GE.OR P0, PT, R7, R0, P0 ;  /* 0x000000000700720c */ /* 0x000fc80000706670 */
[----:B------:R-:W-:-:S13]  /*00d0*/  ISETP.GE.OR P0, PT, R5, R4, P0 ;  /* 0x000000040500720c */ /* 0x000fda0000706670 */
[----:B------:R-:W-:Y:S05]  /*00e0*/  @P0 EXIT ;  /* 0x000000000000094d */ /* 0x000fea0003800000 */
[----:B------:R-:W0:Y:S01]  /*00f0*/  LDC.64 R8, c[0x0][0x390] ;  /* 0x0000e400ff087b82 */ /* 0x000e220000000a00 */
[----:B------:R-:W-:Y:S01]  /*0100*/  IMAD R0, R7, R2, -R2 ;  /* 0x0000000207007224 */ /* 0x000fe200078e0a02 */
[----:B------:R-:W1:Y:S04]  /*0110*/  LDCU.64 UR4, c[0x0][0x358] ;  /* 0x00006b00ff0477ac */ /* 0x000e680008000a00 */
[----:B------:R-:W-:Y:S01]  /*0120*/  IADD3 R3, PT, PT, R5, R0, RZ ;  /* 0x0000000005037210 */ /* 0x000fe20007ffe0ff */
[----:B------:R-:W2:Y:S04]  /*0130*/  LDCU UR6, c[0x0][0x388] ;  /* 0x00007100ff0677ac */ /* 0x000ea80008000800 */
[----:B0-----:R-:W-:-:S05]  /*0140*/  IMAD.WIDE R8, R3, 0x4, R8 ;  /* 0x0000000403087825 */ /* 0x001fca00078e0208 */
[----:B-1----:R-:W3:Y:S01]  /*0150*/  LDG.E R0, desc[UR4][R8.64+0x4] ;  /* 0x0000040408007981 */ /* 0x002ee2000c1e1900 */
[----:B------:R-:W-:-:S03]  /*0160*/  IMAD.WIDE R10, R2, 0x4, R8 ;  /* 0x00000004020a7825 */ /* 0x000fc600078e0208 */
[----:B------:R-:W4:Y:S01]  /*0170*/  LDG.E R3, desc[UR4][R8.64+-0x4] ;  /* 0xfffffc0408037981 */ /* 0x000f22000c1e1900 */
[----:B------:R-:W-:-:S03]  /*0180*/  IMAD.WIDE R12, R2, 0x4, R10 ;  /* 0x00000004020c7825 */ /* 0x000fc600078e020a */
[----:B------:R-:W3:Y:S04]  /*0190*/  LDG.E R15, desc[UR4][R10.64+0x4] ;  /* 0x000004040a0f7981 */ /* 0x000ee8000c1e1900 */
[----:B------:R-:W4:Y:S04]  /*01a0*/  LDG.E R4, desc[UR4][R10.64+-0x4] ;  /* 0xfffffc040a047981 */ /* 0x000f28000c1e1900 */
[----:B------:R-:W3:Y:S04]  /*01b0*/  LDG.E R6, desc[UR4][R12.64+0x4] ;  /* 0x000004040c067981 */ /* 0x000ee8000c1e1900 */
[----:B------:R-:W4:Y:S04]  /*01c0*/  LDG.E R17, desc[UR4][R12.64+-0x4] ;  /* 0xfffffc040c117981 */ /* 0x000f28000c1e1900 */
[----:B------:R-:W5:Y:S04]  /*01d0*/  LDG.E R14, desc[UR4][R8.64] ;  /* 0x00000004080e7981 */ /* 0x000f68000c1e1900 */
[----:B------:R-:W2:Y:S01]  /*01e0*/  LDG.E R16, desc[UR4][R12.64] ;  /* 0x000000040c107981 */ /* 0x000ea2000c1e1900 */
[----:B------:R-:W-:Y:S01]  /*01f0*/  IMAD R5, R7, R2, R5 ;  /* 0x0000000207057224 */ /* 0x000fe200078e0205 */
[----:B---3--:R-:W-:-:S02]  /*0200*/  IADD3 R15, PT, PT, R6, R0, R15 ;  /* 0x00000000060f7210 */ /* 0x008fc40007ffe00f */
[----:B----4-:R-:W-:Y:S02]  /*0210*/  IADD3 R4, PT, PT, R17, R3, R4 ;  /* 0x0000000311047210 */ /* 0x010fe40007ffe004 */
[----:B-----5:R-:W-:-:S03]  /*0220*/  IADD3 R14, PT, PT, R0, R14, R3 ;  /* 0x0000000e000e7210 */ /* 0x020fc60007ffe003 */
[----:B------:R-:W-:Y:S01]  /*0230*/  IMAD.IADD R4, R15, 0x1, -R4 ;  /* 0x000000010f047824 */ /* 0x000fe200078e0a04 */
[----:B--2---:R-:W-:-:S03]  /*0240*/  IADD3 R17, PT, PT, R6, R17, R16 ;  /* 0x0000001106117210 */ /* 0x004fc60007ffe010 */
[----:B------:R-:W-:Y:S01]  /*0250*/  IMAD R3, R4, R4, RZ ;  /* 0x0000000404037224 */ /* 0x000fe200078e02ff */
[----:B------:R-:W-:-:S05]  /*0260*/  IADD3 R14, PT, PT, R14, -R17, RZ ;  /* 0x800000110e0e7210 */ /* 0x000fca0007ffe0ff */
[----:B------:R-:W-:-:S05]  /*0270*/  IMAD R3, R14, R14, R3 ;  /* 0x0000000e0e037224 */ /* 0x000fca00078e0203 */
[----:B------:R-:W-:-:S13]  /*0280*/  ISETP.GT.AND P0, PT, R3, UR6, PT ;  /* 0x0000000603007c0c */ /* 0x000fda000bf04270 */
[----:B------:R-:W0:Y:S01]  /*0290*/  @P0 LDC.64 R8, c[0x0][0x398] ;  /* 0x0000e600ff080b82 */ /* 0x000e220000000a00 */
[----:B------:R-:W-:Y:S02]  /*02a0*/  @P0 IMAD.MOV.U32 R7, RZ, RZ, 0xff ;  /* 0x000000ffff070424 */ /* 0x000fe400078e00ff */
[----:B0-----:R-:W-:-:S05]  /*02b0*/  @P0 IMAD.WIDE R2, R5, 0x4, R8 ;  /* 0x0000000405020825 */ /* 0x001fca00078e0208 */
[----:B------:R0:W-:Y:S01]  /*02c0*/  @P0 STG.E desc[UR4][R2.64], R7 ;  /* 0x0000000702000986 */ /* 0x0001e2000c101904 */
[----:B------:R-:W-:Y:S05]  /*02d0*/  @P0 EXIT ;  /* 0x000000000000094d */ /* 0x000fea0003800000 */
[----:B0-----:R-:W0:Y:S02]  /*02e0*/  LDC.64 R2, c[0x0][0x398] ;  /* 0x0000e600ff027b82 */ /* 0x001e240000000a00 */
[----:B0-----:R-:W-:-:S05]  /*02f0*/  IMAD.WIDE R2, R5, 0x4, R2 ;  /* 0x0000000405027825 */ /* 0x001fca00078e0202 */
[----:B------:R-:W-:Y:S01]  /*0300*/  STG.E desc[UR4][R2.64], RZ ;  /* 0x000000ff02007986 */ /* 0x000fe2000c101904 */
[----:B------:R-:W-:Y:S05]  /*0310*/  EXIT ;  /* 0x000000000000794d */ /* 0x000fea0003800000 */
.L_x_13:
        /* <DEDUP_REMOVED lines=14> */
.L_x_15:


//--------------------- .nv.shared._Z16gpuPrewittWITHSmiiiPjPi --------------------------
	.section	.nv.shared._Z16gpuPrewittWITHSmiiiPjPi,"aw",@nobits
	.sectionflags	@""
	.align	4
.nv.shared._Z16gpuPrewittWITHSmiiiPjPi:
	.zero		1220


//--------------------- .nv.shared.reserved.0     --------------------------
	.section	.nv.shared.reserved.0,"aw",@nobits
	.weak		__nv_reservedSMEM_offset_0_alias
	.size		__nv_reservedSMEM_offset_0_alias, 0, 64
	.other		__nv_reservedSMEM_offset_0_alias,@"STO_CUDA_RESERVED_SHARED STV_DEFAULT"
__nv_reservedSMEM_offset_0_alias:
	.zero		0
	.zero		64


//--------------------- .nv.constant0._Z16gpuPrewittWITHSmiiiPjPi --------------------------
	.section	.nv.constant0._Z16gpuPrewittWITHSmiiiPjPi,"a",@progbits
	.sectionflags	@""
	.align	4
.nv.constant0._Z16gpuPrewittWITHSmiiiPjPi:
	.zero		928


//--------------------- .nv.constant0._Z19gpuPrewittWithoutSmiiiPjPi --------------------------
	.section	.nv.constant0._Z19gpuPrewittWithoutSmiiiPjPi,"a",@progbits
	.sectionflags	@""
	.align	4
.nv.constant0._Z19gpuPrewittWithoutSmiiiPjPi:
	.zero		928


//--------------------- SYMBOLS --------------------------

	.type		.nv.reservedSmem.offset0,@object
	.size		.nv.reservedSmem.offset0,0x4
	.type		.nv.reservedSmem.cap,@object
	.size		.nv.reservedSmem.cap,0x4
